//
// Generated by NVIDIA NVVM Compiler
//
// Compiler Build ID: CL-36424714
// Cuda compilation tools, release 13.0, V13.0.88
// Based on NVVM 20.0.0
//

.version 9.0
.target sm_100
.address_size 64

	// .globl	_Z7matrAddPPiS0_S0_iiii

.visible .entry _Z7matrAddPPiS0_S0_iiii(
	.param .u64 .ptr .align 1 _Z7matrAddPPiS0_S0_iiii_param_0,
	.param .u64 .ptr .align 1 _Z7matrAddPPiS0_S0_iiii_param_1,
	.param .u64 .ptr .align 1 _Z7matrAddPPiS0_S0_iiii_param_2,
	.param .u32 _Z7matrAddPPiS0_S0_iiii_param_3,
	.param .u32 _Z7matrAddPPiS0_S0_iiii_param_4,
	.param .u32 _Z7matrAddPPiS0_S0_iiii_param_5,
	.param .u32 _Z7matrAddPPiS0_S0_iiii_param_6
)
{
	.reg .pred 	%p<10>;
	.reg .b32 	%r<71>;
	.reg .b64 	%rd<81>;

	ld.param.u64 	%rd7, [_Z7matrAddPPiS0_S0_iiii_param_0];
	ld.param.u64 	%rd8, [_Z7matrAddPPiS0_S0_iiii_param_1];
	ld.param.u64 	%rd9, [_Z7matrAddPPiS0_S0_iiii_param_2];
	ld.param.u32 	%r17, [_Z7matrAddPPiS0_S0_iiii_param_3];
	ld.param.u32 	%r18, [_Z7matrAddPPiS0_S0_iiii_param_4];
	ld.param.u32 	%r19, [_Z7matrAddPPiS0_S0_iiii_param_5];
	ld.param.u32 	%r20, [_Z7matrAddPPiS0_S0_iiii_param_6];
	mov.u32 	%r21, %ctaid.x;
	mov.u32 	%r22, %ntid.x;
	mov.u32 	%r23, %tid.x;
	mad.lo.s32 	%r68, %r21, %r22, %r23;
	mov.u32 	%r24, %ctaid.y;
	mov.u32 	%r25, %ntid.y;
	mov.u32 	%r26, %tid.y;
	mad.lo.s32 	%r2, %r24, %r25, %r26;
	setp.ge.s32 	%p1, %r68, %r20;
	@%p1 bra 	$L__BB0_10;
	mul.lo.s32 	%r3, %r19, %r18;
	mul.lo.s32 	%r4, %r19, %r17;
	add.s32 	%r5, %r2, %r3;
	max.s32 	%r27, %r20, %r5;
	setp.lt.s32 	%p2, %r5, %r20;
	selp.u32 	%r6, 1, 0, %p2;
	add.s32 	%r28, %r5, %r6;
	sub.s32 	%r7, %r27, %r28;
	add.s32 	%r8, %r5, %r3;
	add.s32 	%r9, %r8, %r3;
	cvta.to.global.u64 	%rd1, %rd7;
	cvta.to.global.u64 	%rd2, %rd8;
	cvta.to.global.u64 	%rd3, %rd9;
	div.u32 	%r29, %r7, %r3;
	add.s32 	%r11, %r29, %r6;
$L__BB0_2:
	setp.ge.s32 	%p3, %r2, %r20;
	@%p3 bra 	$L__BB0_9;
	mul.wide.s32 	%rd10, %r68, 8;
	add.s64 	%rd4, %rd1, %rd10;
	add.s64 	%rd5, %rd2, %rd10;
	add.s64 	%rd6, %rd3, %rd10;
	and.b32  	%r12, %r11, 3;
	setp.eq.s32 	%p4, %r12, 3;
	mov.u32 	%r69, %r2;
	@%p4 bra 	$L__BB0_7;
	ld.global.u64 	%rd11, [%rd4];
	cvta.to.global.u64 	%rd12, %rd11;
	mul.wide.u32 	%rd13, %r2, 4;
	add.s64 	%rd14, %rd12, %rd13;
	ld.global.u32 	%r30, [%rd14];
	ld.global.u64 	%rd15, [%rd5];
	cvta.to.global.u64 	%rd16, %rd15;
	add.s64 	%rd17, %rd16, %rd13;
	ld.global.u32 	%r31, [%rd17];
	add.s32 	%r32, %r31, %r30;
	ld.global.u64 	%rd18, [%rd6];
	cvta.to.global.u64 	%rd19, %rd18;
	add.s64 	%rd20, %rd19, %rd13;
	ld.global.u32 	%r33, [%rd20];
	add.s32 	%r34, %r32, %r33;
	st.global.u32 	[%rd20], %r34;
	setp.eq.s32 	%p5, %r12, 0;
	mov.u32 	%r69, %r5;
	@%p5 bra 	$L__BB0_7;
	ld.global.u64 	%rd21, [%rd4];
	cvta.to.global.u64 	%rd22, %rd21;
	mul.wide.s32 	%rd23, %r5, 4;
	add.s64 	%rd24, %rd22, %rd23;
	ld.global.u32 	%r35, [%rd24];
	ld.global.u64 	%rd25, [%rd5];
	cvta.to.global.u64 	%rd26, %rd25;
	add.s64 	%rd27, %rd26, %rd23;
	ld.global.u32 	%r36, [%rd27];
	add.s32 	%r37, %r36, %r35;
	ld.global.u64 	%rd28, [%rd6];
	cvta.to.global.u64 	%rd29, %rd28;
	add.s64 	%rd30, %rd29, %rd23;
	ld.global.u32 	%r38, [%rd30];
	add.s32 	%r39, %r37, %r38;
	st.global.u32 	[%rd30], %r39;
	setp.eq.s32 	%p6, %r12, 1;
	mov.u32 	%r69, %r8;
	@%p6 bra 	$L__BB0_7;
	ld.global.u64 	%rd31, [%rd4];
	cvta.to.global.u64 	%rd32, %rd31;
	mul.wide.s32 	%rd33, %r8, 4;
	add.s64 	%rd34, %rd32, %rd33;
	ld.global.u32 	%r40, [%rd34];
	ld.global.u64 	%rd35, [%rd5];
	cvta.to.global.u64 	%rd36, %rd35;
	add.s64 	%rd37, %rd36, %rd33;
	ld.global.u32 	%r41, [%rd37];
	add.s32 	%r42, %r41, %r40;
	ld.global.u64 	%rd38, [%rd6];
	cvta.to.global.u64 	%rd39, %rd38;
	add.s64 	%rd40, %rd39, %rd33;
	ld.global.u32 	%r43, [%rd40];
	add.s32 	%r44, %r42, %r43;
	st.global.u32 	[%rd40], %r44;
	mov.u32 	%r69, %r9;
$L__BB0_7:
	setp.lt.u32 	%p7, %r11, 3;
	@%p7 bra 	$L__BB0_9;
$L__BB0_8:
	ld.global.u64 	%rd41, [%rd4];
	cvta.to.global.u64 	%rd42, %rd41;
	mul.wide.s32 	%rd43, %r69, 4;
	add.s64 	%rd44, %rd42, %rd43;
	ld.global.u32 	%r45, [%rd44];
	ld.global.u64 	%rd45, [%rd5];
	cvta.to.global.u64 	%rd46, %rd45;
	add.s64 	%rd47, %rd46, %rd43;
	ld.global.u32 	%r46, [%rd47];
	add.s32 	%r47, %r46, %r45;
	ld.global.u64 	%rd48, [%rd6];
	cvta.to.global.u64 	%rd49, %rd48;
	add.s64 	%rd50, %rd49, %rd43;
	ld.global.u32 	%r48, [%rd50];
	add.s32 	%r49, %r47, %r48;
	st.global.u32 	[%rd50], %r49;
	add.s32 	%r50, %r69, %r3;
	ld.global.u64 	%rd51, [%rd4];
	cvta.to.global.u64 	%rd52, %rd51;
	mul.wide.s32 	%rd53, %r50, 4;
	add.s64 	%rd54, %rd52, %rd53;
	ld.global.u32 	%r51, [%rd54];
	ld.global.u64 	%rd55, [%rd5];
	cvta.to.global.u64 	%rd56, %rd55;
	add.s64 	%rd57, %rd56, %rd53;
	ld.global.u32 	%r52, [%rd57];
	add.s32 	%r53, %r52, %r51;
	ld.global.u64 	%rd58, [%rd6];
	cvta.to.global.u64 	%rd59, %rd58;
	add.s64 	%rd60, %rd59, %rd53;
	ld.global.u32 	%r54, [%rd60];
	add.s32 	%r55, %r53, %r54;
	st.global.u32 	[%rd60], %r55;
	add.s32 	%r56, %r50, %r3;
	ld.global.u64 	%rd61, [%rd4];
	cvta.to.global.u64 	%rd62, %rd61;
	mul.wide.s32 	%rd63, %r56, 4;
	add.s64 	%rd64, %rd62, %rd63;
	ld.global.u32 	%r57, [%rd64];
	ld.global.u64 	%rd65, [%rd5];
	cvta.to.global.u64 	%rd66, %rd65;
	add.s64 	%rd67, %rd66, %rd63;
	ld.global.u32 	%r58, [%rd67];
	add.s32 	%r59, %r58, %r57;
	ld.global.u64 	%rd68, [%rd6];
	cvta.to.global.u64 	%rd69, %rd68;
	add.s64 	%rd70, %rd69, %rd63;
	ld.global.u32 	%r60, [%rd70];
	add.s32 	%r61, %r59, %r60;
	st.global.u32 	[%rd70], %r61;
	add.s32 	%r62, %r56, %r3;
	ld.global.u64 	%rd71, [%rd4];
	cvta.to.global.u64 	%rd72, %rd71;
	mul.wide.s32 	%rd73, %r62, 4;
	add.s64 	%rd74, %rd72, %rd73;
	ld.global.u32 	%r63, [%rd74];
	ld.global.u64 	%rd75, [%rd5];
	cvta.to.global.u64 	%rd76, %rd75;
	add.s64 	%rd77, %rd76, %rd73;
	ld.global.u32 	%r64, [%rd77];
	add.s32 	%r65, %r64, %r63;
	ld.global.u64 	%rd78, [%rd6];
	cvta.to.global.u64 	%rd79, %rd78;
	add.s64 	%rd80, %rd79, %rd73;
	ld.global.u32 	%r66, [%rd80];
	add.s32 	%r67, %r65, %r66;
	st.global.u32 	[%rd80], %r67;
	add.s32 	%r69, %r62, %r3;
	setp.lt.s32 	%p8, %r69, %r20;
	@%p8 bra 	$L__BB0_8;
$L__BB0_9:
	add.s32 	%r68, %r68, %r4;
	setp.lt.s32 	%p9, %r68, %r20;
	@%p9 bra 	$L__BB0_2;
$L__BB0_10:
	ret;

}


// ===== COMPILED SASS (sm_100) =====

	.target	sm_100

	.elftype	@"ET_EXEC"


//--------------------- .note.nv.tkinfo           --------------------------
	.section	.note.nv.tkinfo,"",@"SHT_NOTE"
	.sectionflags	@"SHF_NOTE_NV_TKINFO"
	.tkinfo
        /*0018*/ 	.word	0x00000002
        /*0030*/ 	.string	""
        /*0030*/ 	.string	"ptxas"
        /*0030*/ 	.string	"Cuda compilation tools, release 13.0, V13.0.88"
        /*0030*/ 	.string	"Build cuda_13.0.r13.0/compiler.36424714_0"
        /*0030*/ 	.string	"-arch sm_100 -m 64 "



//--------------------- .note.nv.cuinfo           --------------------------
	.section	.note.nv.cuinfo,"",@"SHT_NOTE"
	.sectionflags	@"SHF_NOTE_NV_CUINFO"
        /*0018*/ 	.short	0x0002
        /*001a*/ 	.short	0x0064
        /*001c*/ 	.short	0x0082
	.zero		2


//--------------------- .nv.info                  --------------------------
	.section	.nv.info,"",@"SHT_CUDA_INFO"
	.align	4


	//----- nvinfo : EIATTR_REGCOUNT
	.align		4
        /*0000*/ 	.byte	0x04, 0x2f
        /*0002*/ 	.short	(.L_1 - .L_0)
	.align		4
.L_0:
        /*0004*/ 	.word	index@(_Z7matrAddPPiS0_S0_iiii)
        /*0008*/ 	.word	0x00000020


	//----- nvinfo : EIATTR_FRAME_SIZE
	.align		4
.L_1:
        /*000c*/ 	.byte	0x04, 0x11
        /*000e*/ 	.short	(.L_3 - .L_2)
	.align		4
.L_2:
        /*0010*/ 	.word	index@(_Z7matrAddPPiS0_S0_iiii)
        /*0014*/ 	.word	0x00000000


	//----- nvinfo : EIATTR_MIN_STACK_SIZE
	.align		4
.L_3:
        /*0018*/ 	.byte	0x04, 0x12
        /*001a*/ 	.short	(.L_5 - .L_4)
	.align		4
.L_4:
        /*001c*/ 	.word	index@(_Z7matrAddPPiS0_S0_iiii)
        /*0020*/ 	.word	0x00000000
.L_5:


//--------------------- .nv.compat                --------------------------
	.section	.nv.compat,"",@"SHT_CUDA_COMPAT_INFO"
	.align	4
        /*0000*/ 	.byte	0x02, 0x09, 0x00, 0x00, 0x02, 0x02, 0x01, 0x00, 0x02, 0x05, 0x05, 0x00, 0x03, 0x07, 0x01, 0x01
        /*0010*/ 	.byte	0x02, 0x03, 0x00, 0x00, 0x02, 0x06, 0x01, 0x00, 0x04, 0x0b, 0x08, 0x00, 0x09, 0x00, 0x00, 0x00
        /*0020*/ 	.byte	0x00, 0x00, 0x00, 0x00


//--------------------- .nv.info._Z7matrAddPPiS0_S0_iiii --------------------------
	.section	.nv.info._Z7matrAddPPiS0_S0_iiii,"",@"SHT_CUDA_INFO"
	.sectionflags	@""
	.align	4


	//----- nvinfo : EIATTR_CUDA_API_VERSION
	.align		4
        /*0000*/ 	.byte	0x04, 0x37
        /*0002*/ 	.short	(.L_7 - .L_6)
.L_6:
        /*0004*/ 	.word	0x00000082


	//----- nvinfo : EIATTR_KPARAM_INFO
	.align		4
.L_7:
        /*0008*/ 	.byte	0x04, 0x17
        /*000a*/ 	.short	(.L_9 - .L_8)
.L_8:
        /*000c*/ 	.word	0x00000000
        /*0010*/ 	.short	0x0006
        /*0012*/ 	.short	0x0024
        /*0014*/ 	.byte	0x00, 0xf0, 0x11, 0x00


	//----- nvinfo : EIATTR_KPARAM_INFO
	.align		4
.L_9:
        /*0018*/ 	.byte	0x04, 0x17
        /*001a*/ 	.short	(.L_11 - .L_10)
.L_10:
        /*001c*/ 	.word	0x00000000
        /*0020*/ 	.short	0x0005
        /*0022*/ 	.short	0x0020
        /*0024*/ 	.byte	0x00, 0xf0, 0x11, 0x00


	//----- nvinfo : EIATTR_KPARAM_INFO
	.align		4
.L_11:
        /*0028*/ 	.byte	0x04, 0x17
        /*002a*/ 	.short	(.L_13 - .L_12)
.L_12:
        /*002c*/ 	.word	0x00000000
        /*0030*/ 	.short	0x0004
        /*0032*/ 	.short	0x001c
        /*0034*/ 	.byte	0x00, 0xf0, 0x11, 0x00


	//----- nvinfo : EIATTR_KPARAM_INFO
	.align		4
.L_13:
        /*0038*/ 	.byte	0x04, 0x17
        /*003a*/ 	.short	(.L_15 - .L_14)
.L_14:
        /*003c*/ 	.word	0x00000000
        /*0040*/ 	.short	0x0003
        /*0042*/ 	.short	0x0018
        /*0044*/ 	.byte	0x00, 0xf0, 0x11, 0x00


	//----- nvinfo : EIATTR_KPARAM_INFO
	.align		4
.L_15:
        /*0048*/ 	.byte	0x04, 0x17
        /*004a*/ 	.short	(.L_17 - .L_16)
.L_16:
        /*004c*/ 	.word	0x00000000
        /*0050*/ 	.short	0x0002
        /*0052*/ 	.short	0x0010
        /*0054*/ 	.byte	0x00, 0xf5, 0x21, 0x00


	//----- nvinfo : EIATTR_KPARAM_INFO
	.align		4
.L_17:
        /*0058*/ 	.byte	0x04, 0x17
        /*005a*/ 	.short	(.L_19 - .L_18)
.L_18:
        /*005c*/ 	.word	0x00000000
        /*0060*/ 	.short	0x0001
        /*0062*/ 	.short	0x0008
        /*0064*/ 	.byte	0x00, 0xf5, 0x21, 0x00


	//----- nvinfo : EIATTR_KPARAM_INFO
	.align		4
.L_19:
        /*0068*/ 	.byte	0x04, 0x17
        /*006a*/ 	.short	(.L_21 - .L_20)
.L_20:
        /*006c*/ 	.word	0x00000000
        /*0070*/ 	.short	0x0000
        /*0072*/ 	.short	0x0000
        /*0074*/ 	.byte	0x00, 0xf5, 0x21, 0x00


	//----- nvinfo : EIATTR_SPARSE_MMA_MASK
	.align		4
.L_21:
        /*0078*/ 	.byte	0x03, 0x50
        /*007a*/ 	.short	0x0000


	//----- nvinfo : EIATTR_MAXREG_COUNT
	.align		4
        /*007c*/ 	.byte	0x03, 0x1b
        /*007e*/ 	.short	0x00ff


	//----- nvinfo : EIATTR_MERCURY_ISA_VERSION
	.align		4
        /*0080*/ 	.byte	0x03, 0x5f
        /*0082*/ 	.short	0x0101


	//----- nvinfo : EIATTR_VRC_CTA_INIT_COUNT
	.align		4
        /*0084*/ 	.byte	0x02, 0x4a
	.zero		1
	.zero		1


	//----- nvinfo : EIATTR_EXIT_INSTR_OFFSETS
	.align		4
        /*0088*/ 	.byte	0x04, 0x1c
        /*008a*/ 	.short	(.L_23 - .L_22)


	//   ....[0]....
.L_22:
        /*008c*/ 	.word	0x000000b0


	//   ....[1]....
        /*0090*/ 	.word	0x000009c0


	//----- nvinfo : EIATTR_CRS_STACK_SIZE
	.align		4
.L_23:
        /*0094*/ 	.byte	0x04, 0x1e
        /*0096*/ 	.short	(.L_25 - .L_24)
.L_24:
        /*0098*/ 	.word	0x00000000


	//----- nvinfo : EIATTR_CBANK_PARAM_SIZE
	.align		4
.L_25:
        /*009c*/ 	.byte	0x03, 0x19
        /*009e*/ 	.short	0x0028


	//----- nvinfo : EIATTR_PARAM_CBANK
	.align		4
        /*00a0*/ 	.byte	0x04, 0x0a
        /*00a2*/ 	.short	(.L_27 - .L_26)
	.align		4
.L_26:
        /*00a4*/ 	.word	index@(.nv.constant0._Z7matrAddPPiS0_S0_iiii)
        /*00a8*/ 	.short	0x0380
        /*00aa*/ 	.short	0x0028


	//----- nvinfo : EIATTR_SW_WAR
	.align		4
.L_27:
        /*00ac*/ 	.byte	0x04, 0x36
        /*00ae*/ 	.short	(.L_29 - .L_28)
.L_28:
        /*00b0*/ 	.word	0x00000008
.L_29:


//--------------------- .nv.callgraph             --------------------------
	.section	.nv.callgraph,"",@"SHT_CUDA_CALLGRAPH"
	.align	4
	.sectionentsize	8
	.align		4
        /*0000*/ 	.word	0x00000000
	.align		4
        /*0004*/ 	.word	0xffffffff
	.align		4
        /*0008*/ 	.word	0x00000000
	.align		4
        /*000c*/ 	.word	0xfffffffe
	.align		4
        /*0010*/ 	.word	0x00000000
	.align		4
        /*0014*/ 	.word	0xfffffffd
	.align		4
        /*0018*/ 	.word	0x00000000
	.align		4
        /*001c*/ 	.word	0xfffffffc


//--------------------- .text._Z7matrAddPPiS0_S0_iiii --------------------------
	.section	.text._Z7matrAddPPiS0_S0_iiii,"ax",@progbits
	.align	128
        .global         _Z7matrAddPPiS0_S0_iiii
        .type           _Z7matrAddPPiS0_S0_iiii,@function
        .size           _Z7matrAddPPiS0_S0_iiii,(.L_x_7 - _Z7matrAddPPiS0_S0_iiii)
        .other          _Z7matrAddPPiS0_S0_iiii,@"STO_CUDA_ENTRY STV_DEFAULT"
_Z7matrAddPPiS0_S0_iiii:
.text._Z7matrAddPPiS0_S0_iiii:
[----:B------:R-:W-:Y:S01]  /*0000*/  LDC R1, c[0x0][0x37c] ;  /* 0x0000df00ff017b82 */ /* 0x000fe20000000800 */
[----:B------:R-:W0:Y:S07]  /*0010*/  S2R R0, SR_TID.X ;  /* 0x0000000000007919 */ /* 0x000e2e0000002100 */
[----:B------:R-:W0:Y:S01]  /*0020*/  S2UR UR4, SR_CTAID.X ;  /* 0x00000000000479c3 */ /* 0x000e220000002500 */
[----:B------:R-:W1:Y:S01]  /*0030*/  LDCU UR6, c[0x0][0x3a4] ;  /* 0x00007480ff0677ac */ /* 0x000e620008000800 */
[----:B------:R-:W2:Y:S06]  /*0040*/  S2R R3, SR_TID.Y ;  /* 0x0000000000037919 */ /* 0x000eac0000002200 */
[----:B------:R-:W0:Y:S08]  /*0050*/  LDC R15, c[0x0][0x360] ;  /* 0x0000d800ff0f7b82 */ /* 0x000e300000000800 */
[----:B------:R-:W2:Y:S08]  /*0060*/  S2UR UR5, SR_CTAID.Y ;  /* 0x00000000000579c3 */ /* 0x000eb00000002600 */
[----:B------:R-:W2:Y:S01]  /*0070*/  LDC R2, c[0x0][0x364] ;  /* 0x0000d900ff027b82 */ /* 0x000ea20000000800 */
[----:B0-----:R-:W-:-:S05]  /*0080*/  IMAD R15, R15, UR4, R0 ;  /* 0x000000040f0f7c24 */ /* 0x001fca000f8e0200 */
[----:B-1----:R-:W-:Y:S01]  /*0090*/  ISETP.GE.AND P0, PT, R15, UR6, PT ;  /* 0x000000060f007c0c */ /* 0x002fe2000bf06270 */
[----:B--2---:R-:W-:-:S12]  /*00a0*/  IMAD R0, R2, UR5, R3 ;  /* 0x0000000502007c24 */ /* 0x004fd8000f8e0203 */
[----:B------:R-:W-:Y:S05]  /*00b0*/  @P0 EXIT ;  /* 0x000000000000094d */ /* 0x000fea0003800000 */
[----:B------:R-:W0:Y:S01]  /*00c0*/  LDCU UR4, c[0x0][0x3a0] ;  /* 0x00007400ff0477ac */ /* 0x000e220008000800 */
[----:B------:R-:W0:Y:S02]  /*00d0*/  LDCU UR5, c[0x0][0x39c] ;  /* 0x00007380ff0577ac */ /* 0x000e240008000800 */
[----:B0-----:R-:W-:-:S06]  /*00e0*/  UIMAD UR4, UR4, UR5, URZ ;  /* 0x00000005040472a4 */ /* 0x001fcc000f8e02ff */
[----:B------:R-:W-:Y:S01]  /*00f0*/  VIADD R12, R0, UR4 ;  /* 0x00000004000c7c36 */ /* 0x000fe20008000000 */
[----:B------:R-:W-:Y:S02]  /*0100*/  IADD3 R7, PT, PT, RZ, -UR4, RZ ;  /* 0x80000004ff077c10 */ /* 0x000fe4000fffe0ff */
[----:B------:R-:W0:Y:S01]  /*0110*/  I2F.U32.RP R4, UR4 ;  /* 0x0000000400047d06 */ /* 0x000e220008209000 */
[----:B------:R-:W-:Y:S02]  /*0120*/  ISETP.NE.U32.AND P2, PT, RZ, UR4, PT ;  /* 0x00000004ff007c0c */ /* 0x000fe4000bf45070 */
[C---:B------:R-:W-:Y:S02]  /*0130*/  ISETP.GE.AND P0, PT, R12.reuse, UR6, PT ;  /* 0x000000060c007c0c */ /* 0x040fe4000bf06270 */
[----:B------:R-:W-:Y:S01]  /*0140*/  VIMNMX R5, PT, PT, R12, UR6, !PT ;  /* 0x000000060c057c48 */ /* 0x000fe2000ffe0100 */
[----:B------:R-:W1:Y:S01]  /*0150*/  LDCU.64 UR6, c[0x0][0x358] ;  /* 0x00006b00ff0677ac */ /* 0x000e620008000a00 */
[----:B------:R-:W-:-:S02]  /*0160*/  SEL R14, RZ, 0x1, P0 ;  /* 0x00000001ff0e7807 */ /* 0x000fc40000000000 */
[----:B------:R-:W-:Y:S02]  /*0170*/  IADD3 R13, PT, PT, R12, UR4, RZ ;  /* 0x000000040c0d7c10 */ /* 0x000fe4000fffe0ff */
[----:B------:R-:W-:-:S03]  /*0180*/  IADD3 R5, PT, PT, R5, -R12, -R14 ;  /* 0x8000000c05057210 */ /* 0x000fc60007ffe80e */
[----:B------:R-:W-:Y:S01]  /*0190*/  VIADD R16, R13, UR4 ;  /* 0x000000040d107c36 */ /* 0x000fe20008000000 */
[----:B0-----:R-:W0:Y:S02]  /*01a0*/  MUFU.RCP R4, R4 ;  /* 0x0000000400047308 */ /* 0x001e240000001000 */
[----:B0-----:R-:W-:-:S06]  /*01b0*/  IADD3 R2, PT, PT, R4, 0xffffffe, RZ ;  /* 0x0ffffffe04027810 */ /* 0x001fcc0007ffe0ff */
[----:B------:R0:W2:Y:S02]  /*01c0*/  F2I.FTZ.U32.TRUNC.NTZ R3, R2 ;  /* 0x0000000200037305 */ /* 0x0000a4000021f000 */
[----:B0-----:R-:W-:Y:S02]  /*01d0*/  HFMA2 R2, -RZ, RZ, 0, 0 ;  /* 0x00000000ff027431 */ /* 0x001fe400000001ff */
[----:B--2---:R-:W-:-:S04]  /*01e0*/  IMAD R7, R7, R3, RZ ;  /* 0x0000000307077224 */ /* 0x004fc800078e02ff */
[----:B------:R-:W-:-:S06]  /*01f0*/  IMAD.HI.U32 R4, R3, R7, R2 ;  /* 0x0000000703047227 */ /* 0x000fcc00078e0002 */
[----:B------:R-:W-:-:S04]  /*0200*/  IMAD.HI.U32 R3, R4, R5, RZ ;  /* 0x0000000504037227 */ /* 0x000fc800078e00ff */
[----:B------:R-:W-:-:S04]  /*0210*/  IMAD.MOV R2, RZ, RZ, -R3 ;  /* 0x000000ffff027224 */ /* 0x000fc800078e0a03 */
[----:B------:R-:W-:-:S05]  /*0220*/  IMAD R5, R2, UR4, R5 ;  /* 0x0000000402057c24 */ /* 0x000fca000f8e0205 */
[----:B------:R-:W-:-:S13]  /*0230*/  ISETP.GE.U32.AND P0, PT, R5, UR4, PT ;  /* 0x0000000405007c0c */ /* 0x000fda000bf06070 */
[----:B------:R-:W-:Y:S02]  /*0240*/  @P0 IADD3 R5, PT, PT, R5, -UR4, RZ ;  /* 0x8000000405050c10 */ /* 0x000fe4000fffe0ff */
[----:B------:R-:W-:Y:S02]  /*0250*/  @P0 IADD3 R3, PT, PT, R3, 0x1, RZ ;  /* 0x0000000103030810 */ /* 0x000fe40007ffe0ff */
[----:B------:R-:W-:-:S13]  /*0260*/  ISETP.GE.U32.AND P1, PT, R5, UR4, PT ;  /* 0x0000000405007c0c */ /* 0x000fda000bf26070 */
[----:B------:R-:W-:Y:S01]  /*0270*/  @P1 VIADD R3, R3, 0x1 ;  /* 0x0000000103031836 */ /* 0x000fe20000000000 */
[----:B------:R-:W-:-:S04]  /*0280*/  @!P2 LOP3.LUT R3, RZ, UR4, RZ, 0x33, !PT ;  /* 0x00000004ff03ac12 */ /* 0x000fc8000f8e33ff */
[----:B-1----:R-:W-:-:S07]  /*0290*/  IADD3 R14, PT, PT, R14, R3, RZ ;  /* 0x000000030e0e7210 */ /* 0x002fce0007ffe0ff */
.L_x_5:
[----:B0-----:R-:W0:Y:S01]  /*02a0*/  LDC R17, c[0x0][0x3a4] ;  /* 0x0000e900ff117b82 */ /* 0x001e220000000800 */
[----:B------:R-:W-:Y:S01]  /*02b0*/  BSSY.RECONVERGENT B0, `(.L_x_0) ;  /* 0x000006b000007945 */ /* 0x000fe20003800200 */
[----:B0-----:R-:W-:-:S13]  /*02c0*/  ISETP.GE.AND P0, PT, R0, R17, PT ;  /* 0x000000110000720c */ /* 0x001fda0003f06270 */
[----:B-123--:R-:W-:Y:S05]  /*02d0*/  @P0 BRA `(.L_x_1) ;  /* 0x0000000400a00947 */ /* 0x00efea0003800000 */
[----:B------:R-:W0:Y:S01]  /*02e0*/  LDC.64 R4, c[0x0][0x380] ;  /* 0x0000e000ff047b82 */ /* 0x000e220000000a00 */
[----:B------:R-:W-:Y:S01]  /*02f0*/  LOP3.LUT R21, R14, 0x3, RZ, 0xc0, !PT ;  /* 0x000000030e157812 */ /* 0x000fe200078ec0ff */
[----:B------:R-:W-:Y:S01]  /*0300*/  BSSY.RECONVERGENT B1, `(.L_x_2) ;  /* 0x0000031000017945 */ /* 0x000fe20003800200 */
[----:B------:R-:W-:Y:S02]  /*0310*/  MOV R20, R0 ;  /* 0x0000000000147202 */ /* 0x000fe40000000f00 */
[----:B------:R-:W-:-:S03]  /*0320*/  ISETP.NE.AND P0, PT, R21, 0x3, PT ;  /* 0x000000031500780c */ /* 0x000fc60003f05270 */
[----:B------:R-:W1:Y:S08]  /*0330*/  LDC.64 R6, c[0x0][0x388] ;  /* 0x0000e200ff067b82 */ /* 0x000e700000000a00 */
[----:B------:R-:W2:Y:S01]  /*0340*/  LDC.64 R2, c[0x0][0x390] ;  /* 0x0000e400ff027b82 */ /* 0x000ea20000000a00 */
[----:B0-----:R-:W-:-:S04]  /*0350*/  IMAD.WIDE R4, R15, 0x8, R4 ;  /* 0x000000080f047825 */ /* 0x001fc800078e0204 */
[----:B-1----:R-:W-:-:S04]  /*0360*/  IMAD.WIDE R6, R15, 0x8, R6 ;  /* 0x000000080f067825 */ /* 0x002fc800078e0206 */
[----:B--2---:R-:W-:Y:S01]  /*0370*/  IMAD.WIDE R2, R15, 0x8, R2 ;  /* 0x000000080f027825 */ /* 0x004fe200078e0202 */
[----:B------:R-:W-:Y:S06]  /*0380*/  @!P0 BRA `(.L_x_3) ;  /* 0x0000000000a08947 */ /* 0x000fec0003800000 */
[----:B------:R-:W2:Y:S04]  /*0390*/  LDG.E.64 R10, desc[UR6][R4.64] ;  /* 0x00000006040a7981 */ /* 0x000ea8000c1e1b00 */
[----:B------:R-:W3:Y:S04]  /*03a0*/  LDG.E.64 R18, desc[UR6][R6.64] ;  /* 0x0000000606127981 */ /* 0x000ee8000c1e1b00 */
[----:B------:R-:W4:Y:S01]  /*03b0*/  LDG.E.64 R8, desc[UR6][R2.64] ;  /* 0x0000000602087981 */ /* 0x000f22000c1e1b00 */
[----:B--2---:R-:W-:-:S04]  /*03c0*/  IMAD.WIDE.U32 R10, R0, 0x4, R10 ;  /* 0x00000004000a7825 */ /* 0x004fc800078e000a */
[C---:B---3--:R-:W-:Y:S02]  /*03d0*/  IMAD.WIDE.U32 R18, R0.reuse, 0x4, R18 ;  /* 0x0000000400127825 */ /* 0x048fe400078e0012 */
[----:B------:R-:W2:Y:S02]  /*03e0*/  LDG.E R10, desc[UR6][R10.64] ;  /* 0x000000060a0a7981 */ /* 0x000ea4000c1e1900 */
[----:B----4-:R-:W-:Y:S02]  /*03f0*/  IMAD.WIDE.U32 R8, R0, 0x4, R8 ;  /* 0x0000000400087825 */ /* 0x010fe400078e0008 */
[----:B------:R-:W2:Y:S04]  /*0400*/  LDG.E R19, desc[UR6][R18.64] ;  /* 0x0000000612137981 */ /* 0x000ea8000c1e1900 */
[----:B------:R-:W2:Y:S01]  /*0410*/  LDG.E R20, desc[UR6][R8.64] ;  /* 0x0000000608147981 */ /* 0x000ea2000c1e1900 */
[----:B------:R-:W-:-:S02]  /*0420*/  ISETP.NE.AND P0, PT, R21, RZ, PT ;  /* 0x000000ff1500720c */ /* 0x000fc40003f05270 */
[----:B--2---:R-:W-:-:S05]  /*0430*/  IADD3 R23, PT, PT, R20, R19, R10 ;  /* 0x0000001314177210 */ /* 0x004fca0007ffe00a */
[----:B------:R0:W-:Y:S01]  /*0440*/  STG.E desc[UR6][R8.64], R23 ;  /* 0x0000001708007986 */ /* 0x0001e2000c101906 */
[----:B------:R-:W-:-:S05]  /*0450*/  MOV R20, R12 ;  /* 0x0000000c00147202 */ /* 0x000fca0000000f00 */
[----:B------:R-:W-:Y:S05]  /*0460*/  @!P0 BRA `(.L_x_3) ;  /* 0x0000000000688947 */ /* 0x000fea0003800000 */
[----:B------:R-:W2:Y:S04]  /*0470*/  LDG.E.64 R10, desc[UR6][R4.64] ;  /* 0x00000006040a7981 */ /* 0x000ea8000c1e1b00 */
[----:B------:R-:W3:Y:S04]  /*0480*/  LDG.E.64 R18, desc[UR6][R6.64] ;  /* 0x0000000606127981 */ /* 0x000ee8000c1e1b00 */
[----:B0-----:R-:W4:Y:S01]  /*0490*/  LDG.E.64 R8, desc[UR6][R2.64] ;  /* 0x0000000602087981 */ /* 0x001f22000c1e1b00 */
[----:B--2---:R-:W-:-:S04]  /*04a0*/  IMAD.WIDE R10, R12, 0x4, R10 ;  /* 0x000000040c0a7825 */ /* 0x004fc800078e020a */
[C---:B---3--:R-:W-:Y:S02]  /*04b0*/  IMAD.WIDE R18, R12.reuse, 0x4, R18 ;  /* 0x000000040c127825 */ /* 0x048fe400078e0212 */
[----:B------:R-:W2:Y:S02]  /*04c0*/  LDG.E R10, desc[UR6][R10.64] ;  /* 0x000000060a0a7981 */ /* 0x000ea4000c1e1900 */
[----:B----4-:R-:W-:Y:S02]  /*04d0*/  IMAD.WIDE R8, R12, 0x4, R8 ;  /* 0x000000040c087825 */ /* 0x010fe400078e0208 */
[----:B------:R-:W2:Y:S04]  /*04e0*/  LDG.E R19, desc[UR6][R18.64] ;  /* 0x0000000612137981 */ /* 0x000ea8000c1e1900 */
[----:B------:R-:W2:Y:S01]  /*04f0*/  LDG.E R20, desc[UR6][R8.64] ;  /* 0x0000000608147981 */ /* 0x000ea2000c1e1900 */
[----:B------:R-:W-:-:S02]  /*0500*/  ISETP.NE.AND P0, PT, R21, 0x1, PT ;  /* 0x000000011500780c */ /* 0x000fc40003f05270 */
[----:B--2---:R-:W-:-:S05]  /*0510*/  IADD3 R23, PT, PT, R20, R19, R10 ;  /* 0x0000001314177210 */ /* 0x004fca0007ffe00a */
[----:B------:R1:W-:Y:S01]  /*0520*/  STG.E desc[UR6][R8.64], R23 ;  /* 0x0000001708007986 */ /* 0x0003e2000c101906 */
[----:B------:R-:W-:-:S05]  /*0530*/  IMAD.MOV.U32 R20, RZ, RZ, R13 ;  /* 0x000000ffff147224 */ /* 0x000fca00078e000d */
[----:B------:R-:W-:Y:S05]  /*0540*/  @!P0 BRA `(.L_x_3) ;  /* 0x0000000000308947 */ /* 0x000fea0003800000 */
[----:B------:R-:W2:Y:S04]  /*0550*/  LDG.E.64 R10, desc[UR6][R4.64] ;  /* 0x00000006040a7981 */ /* 0x000ea8000c1e1b00 */
[----:B------:R-:W3:Y:S04]  /*0560*/  LDG.E.64 R18, desc[UR6][R6.64] ;  /* 0x0000000606127981 */ /* 0x000ee8000c1e1b00 */
[----:B-1----:R-:W4:Y:S01]  /*0570*/  LDG.E.64 R8, desc[UR6][R2.64] ;  /* 0x0000000602087981 */ /* 0x002f22000c1e1b00 */
[----:B--2---:R-:W-:-:S04]  /*0580*/  IMAD.WIDE R10, R13, 0x4, R10 ;  /* 0x000000040d0a7825 */ /* 0x004fc800078e020a */
[C---:B---3--:R-:W-:Y:S02]  /*0590*/  IMAD.WIDE R18, R13.reuse, 0x4, R18 ;  /* 0x000000040d127825 */ /* 0x048fe400078e0212 */
[----:B------:R-:W2:Y:S02]  /*05a0*/  LDG.E R10, desc[UR6][R10.64] ;  /* 0x000000060a0a7981 */ /* 0x000ea4000c1e1900 */
[----:B----4-:R-:W-:Y:S02]  /*05b0*/  IMAD.WIDE R8, R13, 0x4, R8 ;  /* 0x000000040d087825 */ /* 0x010fe400078e0208 */
[----:B------:R-:W2:Y:S04]  /*05c0*/  LDG.E R19, desc[UR6][R18.64] ;  /* 0x0000000612137981 */ /* 0x000ea8000c1e1900 */
[----:B------:R-:W2:Y:S02]  /*05d0*/  LDG.E R20, desc[UR6][R8.64] ;  /* 0x0000000608147981 */ /* 0x000ea4000c1e1900 */
[----:B--2---:R-:W-:-:S05]  /*05e0*/  IADD3 R21, PT, PT, R20, R19, R10 ;  /* 0x0000001314157210 */ /* 0x004fca0007ffe00a */
[----:B------:R2:W-:Y:S01]  /*05f0*/  STG.E desc[UR6][R8.64], R21 ;  /* 0x0000001508007986 */ /* 0x0005e2000c101906 */
[----:B------:R-:W-:-:S07]  /*0600*/  MOV R20, R16 ;  /* 0x0000001000147202 */ /* 0x000fce0000000f00 */
.L_x_3:
[----:B------:R-:W-:Y:S05]  /*0610*/  BSYNC.RECONVERGENT B1 ;  /* 0x0000000000017941 */ /* 0x000fea0003800200 */
.L_x_2:
[----:B------:R-:W-:-:S13]  /*0620*/  ISETP.GE.U32.AND P0, PT, R14, 0x3, PT ;  /* 0x000000030e00780c */ /* 0x000fda0003f06070 */
[----:B------:R-:W-:Y:S05]  /*0630*/  @!P0 BRA `(.L_x_1) ;  /* 0x0000000000c88947 */ /* 0x000fea0003800000 */
.L_x_4:
[----:B---3--:R-:W3:Y:S04]  /*0640*/  LDG.E.64 R24, desc[UR6][R4.64] ;  /* 0x0000000604187981 */ /* 0x008ee8000c1e1b00 */
[----:B------:R-:W4:Y:S04]  /*0650*/  LDG.E.64 R26, desc[UR6][R6.64] ;  /* 0x00000006061a7981 */ /* 0x000f28000c1e1b00 */
[----:B012---:R-:W2:Y:S01]  /*0660*/  LDG.E.64 R8, desc[UR6][R2.64] ;  /* 0x0000000602087981 */ /* 0x007ea2000c1e1b00 */
[----:B---3--:R-:W-:-:S04]  /*0670*/  IMAD.WIDE R24, R20, 0x4, R24 ;  /* 0x0000000414187825 */ /* 0x008fc800078e0218 */
[C---:B----4-:R-:W-:Y:S02]  /*0680*/  IMAD.WIDE R26, R20.reuse, 0x4, R26 ;  /* 0x00000004141a7825 */ /* 0x050fe400078e021a */
[----:B------:R-:W3:Y:S02]  /*0690*/  LDG.E R24, desc[UR6][R24.64] ;  /* 0x0000000618187981 */ /* 0x000ee4000c1e1900 */
[----:B--2---:R-:W-:Y:S02]  /*06a0*/  IMAD.WIDE R8, R20, 0x4, R8 ;  /* 0x0000000414087825 */ /* 0x004fe400078e0208 */
[----:B------:R-:W3:Y:S04]  /*06b0*/  LDG.E R27, desc[UR6][R26.64] ;  /* 0x000000061a1b7981 */ /* 0x000ee8000c1e1900 */
[----:B------:R-:W3:Y:S02]  /*06c0*/  LDG.E R10, desc[UR6][R8.64] ;  /* 0x00000006080a7981 */ /* 0x000ee4000c1e1900 */
[----:B---3--:R-:W-:-:S05]  /*06d0*/  IADD3 R25, PT, PT, R10, R27, R24 ;  /* 0x0000001b0a197210 */ /* 0x008fca0007ffe018 */
[----:B------:R0:W-:Y:S04]  /*06e0*/  STG.E desc[UR6][R8.64], R25 ;  /* 0x0000001908007986 */ /* 0x0001e8000c101906 */
[----:B------:R-:W2:Y:S04]  /*06f0*/  LDG.E.64 R18, desc[UR6][R4.64] ;  /* 0x0000000604127981 */ /* 0x000ea8000c1e1b00 */
[----:B------:R-:W3:Y:S04]  /*0700*/  LDG.E.64 R10, desc[UR6][R6.64] ;  /* 0x00000006060a7981 */ /* 0x000ee8000c1e1b00 */
[----:B0-----:R-:W4:Y:S01]  /*0710*/  LDG.E.64 R8, desc[UR6][R2.64] ;  /* 0x0000000602087981 */ /* 0x001f22000c1e1b00 */
[----:B------:R-:W-:-:S05]  /*0720*/  IADD3 R21, PT, PT, R20, UR4, RZ ;  /* 0x0000000414157c10 */ /* 0x000fca000fffe0ff */
[----:B--2---:R-:W-:-:S04]  /*0730*/  IMAD.WIDE R22, R21, 0x4, R18 ;  /* 0x0000000415167825 */ /* 0x004fc800078e0212 */
[C---:B---3--:R-:W-:Y:S02]  /*0740*/  IMAD.WIDE R28, R21.reuse, 0x4, R10 ;  /* 0x00000004151c7825 */ /* 0x048fe400078e020a */
[----:B------:R-:W2:Y:S02]  /*0750*/  LDG.E R22, desc[UR6][R22.64] ;  /* 0x0000000616167981 */ /* 0x000ea4000c1e1900 */
[----:B----4-:R-:W-:Y:S02]  /*0760*/  IMAD.WIDE R26, R21, 0x4, R8 ;  /* 0x00000004151a7825 */ /* 0x010fe400078e0208 */
[----:B------:R-:W2:Y:S04]  /*0770*/  LDG.E R29, desc[UR6][R28.64] ;  /* 0x000000061c1d7981 */ /* 0x000ea8000c1e1900 */
[----:B------:R-:W2:Y:S02]  /*0780*/  LDG.E R10, desc[UR6][R26.64] ;  /* 0x000000061a0a7981 */ /* 0x000ea4000c1e1900 */
[----:B--2---:R-:W-:-:S05]  /*0790*/  IADD3 R20, PT, PT, R10, R29, R22 ;  /* 0x0000001d0a147210 */ /* 0x004fca0007ffe016 */
[----:B------:R0:W-:Y:S04]  /*07a0*/  STG.E desc[UR6][R26.64], R20 ;  /* 0x000000141a007986 */ /* 0x0001e8000c101906 */
[----:B------:R-:W2:Y:S04]  /*07b0*/  LDG.E.64 R18, desc[UR6][R4.64] ;  /* 0x0000000604127981 */ /* 0x000ea8000c1e1b00 */
[----:B------:R-:W3:Y:S04]  /*07c0*/  LDG.E.64 R10, desc[UR6][R6.64] ;  /* 0x00000006060a7981 */ /* 0x000ee8000c1e1b00 */
[----:B------:R-:W4:Y:S01]  /*07d0*/  LDG.E.64 R8, desc[UR6][R2.64] ;  /* 0x0000000602087981 */ /* 0x000f22000c1e1b00 */
[----:B------:R-:W-:-:S04]  /*07e0*/  VIADD R21, R21, UR4 ;  /* 0x0000000415157c36 */ /* 0x000fc80008000000 */
[----:B--2---:R-:W-:-:S04]  /*07f0*/  IMAD.WIDE R18, R21, 0x4, R18 ;  /* 0x0000000415127825 */ /* 0x004fc800078e0212 */
[C---:B---3--:R-:W-:Y:S02]  /*0800*/  IMAD.WIDE R24, R21.reuse, 0x4, R10 ;  /* 0x0000000415187825 */ /* 0x048fe400078e020a */
[----:B------:R-:W0:Y:S02]  /*0810*/  LDG.E R18, desc[UR6][R18.64] ;  /* 0x0000000612127981 */ /* 0x000e24000c1e1900 */
[----:B----4-:R-:W-:Y:S02]  /*0820*/  IMAD.WIDE R28, R21, 0x4, R8 ;  /* 0x00000004151c7825 */ /* 0x010fe400078e0208 */
[----:B------:R-:W0:Y:S04]  /*0830*/  LDG.E R25, desc[UR6][R24.64] ;  /* 0x0000000618197981 */ /* 0x000e28000c1e1900 */
[----:B------:R-:W0:Y:S02]  /*0840*/  LDG.E R8, desc[UR6][R28.64] ;  /* 0x000000061c087981 */ /* 0x000e24000c1e1900 */
[----:B0-----:R-:W-:-:S05]  /*0850*/  IADD3 R27, PT, PT, R8, R25, R18 ;  /* 0x00000019081b7210 */ /* 0x001fca0007ffe012 */
[----:B------:R3:W-:Y:S04]  /*0860*/  STG.E desc[UR6][R28.64], R27 ;  /* 0x0000001b1c007986 */ /* 0x0007e8000c101906 */
[----:B------:R-:W2:Y:S04]  /*0870*/  LDG.E.64 R22, desc[UR6][R4.64] ;  /* 0x0000000604167981 */ /* 0x000ea8000c1e1b00 */
[----:B------:R-:W4:Y:S04]  /*0880*/  LDG.E.64 R8, desc[UR6][R6.64] ;  /* 0x0000000606087981 */ /* 0x000f28000c1e1b00 */
[----:B------:R-:W5:Y:S01]  /*0890*/  LDG.E.64 R10, desc[UR6][R2.64] ;  /* 0x00000006020a7981 */ /* 0x000f62000c1e1b00 */
[----:B------:R-:W-:-:S05]  /*08a0*/  IADD3 R21, PT, PT, R21, UR4, RZ ;  /* 0x0000000415157c10 */ /* 0x000fca000fffe0ff */
[----:B--2---:R-:W-:-:S04]  /*08b0*/  IMAD.WIDE R22, R21, 0x4, R22 ;  /* 0x0000000415167825 */ /* 0x004fc800078e0216 */
[C---:B----4-:R-:W-:Y:S02]  /*08c0*/  IMAD.WIDE R8, R21.reuse, 0x4, R8 ;  /* 0x0000000415087825 */ /* 0x050fe400078e0208 */
[----:B------:R-:W2:Y:S02]  /*08d0*/  LDG.E R22, desc[UR6][R22.64] ;  /* 0x0000000616167981 */ /* 0x000ea4000c1e1900 */
[C---:B-----5:R-:W-:Y:S02]  /*08e0*/  IMAD.WIDE R10, R21.reuse, 0x4, R10 ;  /* 0x00000004150a7825 */ /* 0x060fe400078e020a */
[----:B------:R-:W2:Y:S04]  /*08f0*/  LDG.E R9, desc[UR6][R8.64] ;  /* 0x0000000608097981 */ /* 0x000ea8000c1e1900 */
[----:B------:R-:W2:Y:S01]  /*0900*/  LDG.E R18, desc[UR6][R10.64] ;  /* 0x000000060a127981 */ /* 0x000ea2000c1e1900 */
[----:B------:R-:W-:-:S04]  /*0910*/  IADD3 R20, PT, PT, R21, UR4, RZ ;  /* 0x0000000415147c10 */ /* 0x000fc8000fffe0ff */
[----:B------:R-:W-:Y:S02]  /*0920*/  ISETP.GE.AND P0, PT, R20, R17, PT ;  /* 0x000000111400720c */ /* 0x000fe40003f06270 */
[----:B--2---:R-:W-:-:S05]  /*0930*/  IADD3 R19, PT, PT, R18, R9, R22 ;  /* 0x0000000912137210 */ /* 0x004fca0007ffe016 */
[----:B------:R3:W-:Y:S06]  /*0940*/  STG.E desc[UR6][R10.64], R19 ;  /* 0x000000130a007986 */ /* 0x0007ec000c101906 */
[----:B------:R-:W-:Y:S05]  /*0950*/  @!P0 BRA `(.L_x_4) ;  /* 0xfffffffc00388947 */ /* 0x000fea000383ffff */
.L_x_1:
[----:B------:R-:W-:Y:S05]  /*0960*/  BSYNC.RECONVERGENT B0 ;  /* 0x0000000000007941 */ /* 0x000fea0003800200 */
.L_x_0:
[----:B------:R-:W4:Y:S01]  /*0970*/  LDC R2, c[0x0][0x398] ;  /* 0x0000e600ff027b82 */ /* 0x000f220000000800 */
[----:B------:R-:W4:Y:S02]  /*0980*/  LDCU UR5, c[0x0][0x3a0] ;  /* 0x00007400ff0577ac */ /* 0x000f240008000800 */
[----:B----4-:R-:W-:-:S05]  /*0990*/  IMAD R15, R2, UR5, R15 ;  /* 0x00000005020f7c24 */ /* 0x010fca000f8e020f */
[----:B------:R-:W-:-:S13]  /*09a0*/  ISETP.GE.AND P0, PT, R15, R17, PT ;  /* 0x000000110f00720c */ /* 0x000fda0003f06270 */
[----:B------:R-:W-:Y:S05]  /*09b0*/  @!P0 BRA `(.L_x_5) ;  /* 0xfffffff800388947 */ /* 0x000fea000383ffff */
[----:B------:R-:W-:Y:S05]  /*09c0*/  EXIT ;  /* 0x000000000000794d */ /* 0x000fea0003800000 */
.L_x_6:
[----:B------:R-:W-:-:S00]  /*09d0*/  BRA `(.L_x_6) ;  /* 0xfffffffc00fc7947 */ /* 0x000fc0000383ffff */
[----:B------:R-:W-:-:S00]  /*09e0*/  NOP ;  /* 0x0000000000007918 */ /* 0x000fc00000000000 */
        /* <DEDUP_REMOVED lines=9> */
.L_x_7:


//--------------------- .nv.shared.reserved.0     --------------------------
	.section	.nv.shared.reserved.0,"aw",@nobits
	.weak		__nv_reservedSMEM_offset_0_alias
	.size		__nv_reservedSMEM_offset_0_alias, 0, 64
	.other		__nv_reservedSMEM_offset_0_alias,@"STO_CUDA_RESERVED_SHARED STV_DEFAULT"
__nv_reservedSMEM_offset_0_alias:
	.zero		0
	.zero		64


//--------------------- .nv.constant0._Z7matrAddPPiS0_S0_iiii --------------------------
	.section	.nv.constant0._Z7matrAddPPiS0_S0_iiii,"a",@progbits
	.sectionflags	@""
	.align	4
.nv.constant0._Z7matrAddPPiS0_S0_iiii:
	.zero		936


//--------------------- SYMBOLS --------------------------

	.type		.nv.reservedSmem.offset0,@object
	.size		.nv.reservedSmem.offset0,0x4
